//
// Generated by NVIDIA NVVM Compiler
//
// Compiler Build ID: CL-36424714
// Cuda compilation tools, release 13.0, V13.0.88
// Based on NVVM 20.0.0
//

.version 9.0
.target sm_100
.address_size 64

	// .globl	_Z18vecMultiplyReversePiS_S_

.visible .entry _Z18vecMultiplyReversePiS_S_(
	.param .u64 .ptr .align 1 _Z18vecMultiplyReversePiS_S__param_0,
	.param .u64 .ptr .align 1 _Z18vecMultiplyReversePiS_S__param_1,
	.param .u64 .ptr .align 1 _Z18vecMultiplyReversePiS_S__param_2
)
{
	.reg .pred 	%p<2>;
	.reg .b32 	%r<12>;
	.reg .b64 	%rd<15>;

	ld.param.u64 	%rd4, [_Z18vecMultiplyReversePiS_S__param_0];
	ld.param.u64 	%rd5, [_Z18vecMultiplyReversePiS_S__param_1];
	ld.param.u64 	%rd6, [_Z18vecMultiplyReversePiS_S__param_2];
	cvta.to.global.u64 	%rd1, %rd6;
	cvta.to.global.u64 	%rd2, %rd5;
	cvta.to.global.u64 	%rd3, %rd4;
	mov.u32 	%r2, %ctaid.x;
	mov.u32 	%r3, %ntid.x;
	mov.u32 	%r4, %tid.x;
	mad.lo.s32 	%r1, %r2, %r3, %r4;
	and.b32  	%r5, %r1, 1;
	setp.eq.b32 	%p1, %r5, 1;
	@%p1 bra 	$L__BB0_2;
	mul.wide.s32 	%rd11, %r1, 4;
	add.s64 	%rd12, %rd3, %rd11;
	ld.global.u32 	%r9, [%rd12];
	add.s64 	%rd13, %rd2, %rd11;
	ld.global.u32 	%r10, [%rd13];
	add.s32 	%r11, %r10, %r9;
	add.s64 	%rd14, %rd1, %rd11;
	st.global.u32 	[%rd14], %r11;
	bra.uni 	$L__BB0_3;
$L__BB0_2:
	mul.wide.s32 	%rd7, %r1, 4;
	add.s64 	%rd8, %rd3, %rd7;
	ld.global.u32 	%r6, [%rd8];
	add.s64 	%rd9, %rd2, %rd7;
	ld.global.u32 	%r7, [%rd9];
	sub.s32 	%r8, %r6, %r7;
	add.s64 	%rd10, %rd1, %rd7;
	st.global.u32 	[%rd10], %r8;
$L__BB0_3:
	ret;

}


// ===== COMPILED SASS (sm_100) =====

	.target	sm_100

	.elftype	@"ET_EXEC"


//--------------------- .note.nv.tkinfo           --------------------------
	.section	.note.nv.tkinfo,"",@"SHT_NOTE"
	.sectionflags	@"SHF_NOTE_NV_TKINFO"
	.tkinfo
        /*0018*/ 	.word	0x00000002
        /*0030*/ 	.string	""
        /*0030*/ 	.string	"ptxas"
        /*0030*/ 	.string	"Cuda compilation tools, release 13.0, V13.0.88"
        /*0030*/ 	.string	"Build cuda_13.0.r13.0/compiler.36424714_0"
        /*0030*/ 	.string	"-arch sm_100 -m 64 "



//--------------------- .note.nv.cuinfo           --------------------------
	.section	.note.nv.cuinfo,"",@"SHT_NOTE"
	.sectionflags	@"SHF_NOTE_NV_CUINFO"
        /*0018*/ 	.short	0x0002
        /*001a*/ 	.short	0x0064
        /*001c*/ 	.short	0x0082
	.zero		2


//--------------------- .nv.info                  --------------------------
	.section	.nv.info,"",@"SHT_CUDA_INFO"
	.align	4


	//----- nvinfo : EIATTR_REGCOUNT
	.align		4
        /*0000*/ 	.byte	0x04, 0x2f
        /*0002*/ 	.short	(.L_1 - .L_0)
	.align		4
.L_0:
        /*0004*/ 	.word	index@(_Z18vecMultiplyReversePiS_S_)
        /*0008*/ 	.word	0x0000000c


	//----- nvinfo : EIATTR_FRAME_SIZE
	.align		4
.L_1:
        /*000c*/ 	.byte	0x04, 0x11
        /*000e*/ 	.short	(.L_3 - .L_2)
	.align		4
.L_2:
        /*0010*/ 	.word	index@(_Z18vecMultiplyReversePiS_S_)
        /*0014*/ 	.word	0x00000000


	//----- nvinfo : EIATTR_MIN_STACK_SIZE
	.align		4
.L_3:
        /*0018*/ 	.byte	0x04, 0x12
        /*001a*/ 	.short	(.L_5 - .L_4)
	.align		4
.L_4:
        /*001c*/ 	.word	index@(_Z18vecMultiplyReversePiS_S_)
        /*0020*/ 	.word	0x00000000
.L_5:


//--------------------- .nv.compat                --------------------------
	.section	.nv.compat,"",@"SHT_CUDA_COMPAT_INFO"
	.align	4
        /*0000*/ 	.byte	0x02, 0x09, 0x00, 0x00, 0x02, 0x02, 0x01, 0x00, 0x02, 0x05, 0x05, 0x00, 0x03, 0x07, 0x01, 0x01
        /*0010*/ 	.byte	0x02, 0x03, 0x00, 0x00, 0x02, 0x06, 0x01, 0x00, 0x04, 0x0b, 0x08, 0x00, 0x09, 0x00, 0x00, 0x00
        /*0020*/ 	.byte	0x00, 0x00, 0x00, 0x00


//--------------------- .nv.info._Z18vecMultiplyReversePiS_S_ --------------------------
	.section	.nv.info._Z18vecMultiplyReversePiS_S_,"",@"SHT_CUDA_INFO"
	.sectionflags	@""
	.align	4


	//----- nvinfo : EIATTR_CUDA_API_VERSION
	.align		4
        /*0000*/ 	.byte	0x04, 0x37
        /*0002*/ 	.short	(.L_7 - .L_6)
.L_6:
        /*0004*/ 	.word	0x00000082


	//----- nvinfo : EIATTR_KPARAM_INFO
	.align		4
.L_7:
        /*0008*/ 	.byte	0x04, 0x17
        /*000a*/ 	.short	(.L_9 - .L_8)
.L_8:
        /*000c*/ 	.word	0x00000000
        /*0010*/ 	.short	0x0002
        /*0012*/ 	.short	0x0010
        /*0014*/ 	.byte	0x00, 0xf5, 0x21, 0x00


	//----- nvinfo : EIATTR_KPARAM_INFO
	.align		4
.L_9:
        /*0018*/ 	.byte	0x04, 0x17
        /*001a*/ 	.short	(.L_11 - .L_10)
.L_10:
        /*001c*/ 	.word	0x00000000
        /*0020*/ 	.short	0x0001
        /*0022*/ 	.short	0x0008
        /*0024*/ 	.byte	0x00, 0xf5, 0x21, 0x00


	//----- nvinfo : EIATTR_KPARAM_INFO
	.align		4
.L_11:
        /*0028*/ 	.byte	0x04, 0x17
        /*002a*/ 	.short	(.L_13 - .L_12)
.L_12:
        /*002c*/ 	.word	0x00000000
        /*0030*/ 	.short	0x0000
        /*0032*/ 	.short	0x0000
        /*0034*/ 	.byte	0x00, 0xf5, 0x21, 0x00


	//----- nvinfo : EIATTR_SPARSE_MMA_MASK
	.align		4
.L_13:
        /*0038*/ 	.byte	0x03, 0x50
        /*003a*/ 	.short	0x0000


	//----- nvinfo : EIATTR_MAXREG_COUNT
	.align		4
        /*003c*/ 	.byte	0x03, 0x1b
        /*003e*/ 	.short	0x00ff


	//----- nvinfo : EIATTR_MERCURY_ISA_VERSION
	.align		4
        /*0040*/ 	.byte	0x03, 0x5f
        /*0042*/ 	.short	0x0101


	//----- nvinfo : EIATTR_VRC_CTA_INIT_COUNT
	.align		4
        /*0044*/ 	.byte	0x02, 0x4a
	.zero		1
	.zero		1


	//----- nvinfo : EIATTR_EXIT_INSTR_OFFSETS
	.align		4
        /*0048*/ 	.byte	0x04, 0x1c
        /*004a*/ 	.short	(.L_15 - .L_14)


	//   ....[0]....
.L_14:
        /*004c*/ 	.word	0x00000130


	//   ....[1]....
        /*0050*/ 	.word	0x000001e0


	//----- nvinfo : EIATTR_CRS_STACK_SIZE
	.align		4
.L_15:
        /*0054*/ 	.byte	0x04, 0x1e
        /*0056*/ 	.short	(.L_17 - .L_16)
.L_16:
        /*0058*/ 	.word	0x00000000


	//----- nvinfo : EIATTR_CBANK_PARAM_SIZE
	.align		4
.L_17:
        /*005c*/ 	.byte	0x03, 0x19
        /*005e*/ 	.short	0x0018


	//----- nvinfo : EIATTR_PARAM_CBANK
	.align		4
        /*0060*/ 	.byte	0x04, 0x0a
        /*0062*/ 	.short	(.L_19 - .L_18)
	.align		4
.L_18:
        /*0064*/ 	.word	index@(.nv.constant0._Z18vecMultiplyReversePiS_S_)
        /*0068*/ 	.short	0x0380
        /*006a*/ 	.short	0x0018


	//----- nvinfo : EIATTR_SW_WAR
	.align		4
.L_19:
        /*006c*/ 	.byte	0x04, 0x36
        /*006e*/ 	.short	(.L_21 - .L_20)
.L_20:
        /*0070*/ 	.word	0x00000008
.L_21:


//--------------------- .nv.callgraph             --------------------------
	.section	.nv.callgraph,"",@"SHT_CUDA_CALLGRAPH"
	.align	4
	.sectionentsize	8
	.align		4
        /*0000*/ 	.word	0x00000000
	.align		4
        /*0004*/ 	.word	0xffffffff
	.align		4
        /*0008*/ 	.word	0x00000000
	.align		4
        /*000c*/ 	.word	0xfffffffe
	.align		4
        /*0010*/ 	.word	0x00000000
	.align		4
        /*0014*/ 	.word	0xfffffffd
	.align		4
        /*0018*/ 	.word	0x00000000
	.align		4
        /*001c*/ 	.word	0xfffffffc


//--------------------- .text._Z18vecMultiplyReversePiS_S_ --------------------------
	.section	.text._Z18vecMultiplyReversePiS_S_,"ax",@progbits
	.align	128
        .global         _Z18vecMultiplyReversePiS_S_
        .type           _Z18vecMultiplyReversePiS_S_,@function
        .size           _Z18vecMultiplyReversePiS_S_,(.L_x_2 - _Z18vecMultiplyReversePiS_S_)
        .other          _Z18vecMultiplyReversePiS_S_,@"STO_CUDA_ENTRY STV_DEFAULT"
_Z18vecMultiplyReversePiS_S_:
.text._Z18vecMultiplyReversePiS_S_:
[----:B------:R-:W-:Y:S01]  /*0000*/  LDC R1, c[0x0][0x37c] ;  /* 0x0000df00ff017b82 */ /* 0x000fe20000000800 */
[----:B------:R-:W0:Y:S07]  /*0010*/  S2R R0, SR_TID.X ;  /* 0x0000000000007919 */ /* 0x000e2e0000002100 */
[----:B------:R-:W0:Y:S08]  /*0020*/  S2UR UR4, SR_CTAID.X ;  /* 0x00000000000479c3 */ /* 0x000e300000002500 */
[----:B------:R-:W0:Y:S02]  /*0030*/  LDC R9, c[0x0][0x360] ;  /* 0x0000d800ff097b82 */ /* 0x000e240000000800 */
[----:B0-----:R-:W-:Y:S01]  /*0040*/  IMAD R9, R9, UR4, R0 ;  /* 0x0000000409097c24 */ /* 0x001fe2000f8e0200 */
[----:B------:R-:W0:Y:S04]  /*0050*/  LDCU.64 UR4, c[0x0][0x358] ;  /* 0x00006b00ff0477ac */ /* 0x000e280008000a00 */
[----:B------:R-:W-:-:S04]  /*0060*/  LOP3.LUT R0, R9, 0x1, RZ, 0xc0, !PT ;  /* 0x0000000109007812 */ /* 0x000fc800078ec0ff */
[----:B------:R-:W-:-:S13]  /*0070*/  ISETP.NE.U32.AND P0, PT, R0, 0x1, PT ;  /* 0x000000010000780c */ /* 0x000fda0003f05070 */
[----:B0-----:R-:W-:Y:S05]  /*0080*/  @!P0 BRA `(.L_x_0) ;  /* 0x00000000002c8947 */ /* 0x001fea0003800000 */
[----:B------:R-:W0:Y:S08]  /*0090*/  LDC.64 R2, c[0x0][0x380] ;  /* 0x0000e000ff027b82 */ /* 0x000e300000000a00 */
[----:B------:R-:W1:Y:S08]  /*00a0*/  LDC.64 R4, c[0x0][0x388] ;  /* 0x0000e200ff047b82 */ /* 0x000e700000000a00 */
[----:B------:R-:W2:Y:S01]  /*00b0*/  LDC.64 R6, c[0x0][0x390] ;  /* 0x0000e400ff067b82 */ /* 0x000ea20000000a00 */
[----:B0-----:R-:W-:-:S06]  /*00c0*/  IMAD.WIDE R2, R9, 0x4, R2 ;  /* 0x0000000409027825 */ /* 0x001fcc00078e0202 */
[----:B------:R-:W3:Y:S01]  /*00d0*/  LDG.E R2, desc[UR4][R2.64] ;  /* 0x0000000402027981 */ /* 0x000ee2000c1e1900 */
[----:B-1----:R-:W-:-:S06]  /*00e0*/  IMAD.WIDE R4, R9, 0x4, R4 ;  /* 0x0000000409047825 */ /* 0x002fcc00078e0204 */
[----:B------:R-:W3:Y:S01]  /*00f0*/  LDG.E R5, desc[UR4][R4.64] ;  /* 0x0000000404057981 */ /* 0x000ee2000c1e1900 */
[----:B--2---:R-:W-:Y:S01]  /*0100*/  IMAD.WIDE R6, R9, 0x4, R6 ;  /* 0x0000000409067825 */ /* 0x004fe200078e0206 */
[----:B---3--:R-:W-:-:S05]  /*0110*/  IADD3 R9, PT, PT, R2, R5, RZ ;  /* 0x0000000502097210 */ /* 0x008fca0007ffe0ff */
[----:B------:R-:W-:Y:S01]  /*0120*/  STG.E desc[UR4][R6.64], R9 ;  /* 0x0000000906007986 */ /* 0x000fe2000c101904 */
[----:B------:R-:W-:Y:S05]  /*0130*/  EXIT ;  /* 0x000000000000794d */ /* 0x000fea0003800000 */
.L_x_0:
        /* <DEDUP_REMOVED lines=8> */
[----:B---3--:R-:W-:-:S05]  /*01c0*/  IADD3 R9, PT, PT, R2, -R5, RZ ;  /* 0x8000000502097210 */ /* 0x008fca0007ffe0ff */
[----:B------:R-:W-:Y:S01]  /*01d0*/  STG.E desc[UR4][R6.64], R9 ;  /* 0x0000000906007986 */ /* 0x000fe2000c101904 */
[----:B------:R-:W-:Y:S05]  /*01e0*/  EXIT ;  /* 0x000000000000794d */ /* 0x000fea0003800000 */
.L_x_1:
[----:B------:R-:W-:-:S00]  /*01f0*/  BRA `(.L_x_1) ;  /* 0xfffffffc00fc7947 */ /* 0x000fc0000383ffff */
[----:B------:R-:W-:-:S00]  /*0200*/  NOP ;  /* 0x0000000000007918 */ /* 0x000fc00000000000 */
[----:B------:R-:W-:-:S00]  /*0210*/  NOP ;  /* 0x0000000000007918 */ /* 0x000fc00000000000 */
[----:B------:R-:W-:-:S00]  /*0220*/  NOP ;  /* 0x0000000000007918 */ /* 0x000fc00000000000 */
[----:B------:R-:W-:-:S00]  /*0230*/  NOP ;  /* 0x0000000000007918 */ /* 0x000fc00000000000 */
[----:B------:R-:W-:-:S00]  /*0240*/  NOP ;  /* 0x0000000000007918 */ /* 0x000fc00000000000 */
[----:B------:R-:W-:-:S00]  /*0250*/  NOP ;  /* 0x0000000000007918 */ /* 0x000fc00000000000 */
[----:B------:R-:W-:-:S00]  /*0260*/  NOP ;  /* 0x0000000000007918 */ /* 0x000fc00000000000 */
[----:B------:R-:W-:-:S00]  /*0270*/  NOP ;  /* 0x0000000000007918 */ /* 0x000fc00000000000 */
.L_x_2:


//--------------------- .nv.shared.reserved.0     --------------------------
	.section	.nv.shared.reserved.0,"aw",@nobits
	.weak		__nv_reservedSMEM_offset_0_alias
	.size		__nv_reservedSMEM_offset_0_alias, 0, 64
	.other		__nv_reservedSMEM_offset_0_alias,@"STO_CUDA_RESERVED_SHARED STV_DEFAULT"
__nv_reservedSMEM_offset_0_alias:
	.zero		0
	.zero		64


//--------------------- .nv.constant0._Z18vecMultiplyReversePiS_S_ --------------------------
	.section	.nv.constant0._Z18vecMultiplyReversePiS_S_,"a",@progbits
	.sectionflags	@""
	.align	4
.nv.constant0._Z18vecMultiplyReversePiS_S_:
	.zero		920


//--------------------- SYMBOLS --------------------------

	.type		.nv.reservedSmem.offset0,@object
	.size		.nv.reservedSmem.offset0,0x4
